	.headerflags	@"EF_CUDA_TEXMODE_UNIFIED EF_CUDA_64BIT_ADDRESS EF_CUDA_ACCELERATORS EF_CUDA_SM90 EF_CUDA_VIRTUAL_SM(EF_CUDA_SM90)"
	.elftype	@"ET_EXEC"


//--------------------- .nv.info                  --------------------------
	.section	.nv.info,"",@"SHT_CUDA_INFO"
	.align	4


	//----- nvinfo : EIATTR_REGCOUNT
	.align		4
        /*0000*/ 	.byte	0x04, 0x2f
        /*0002*/ 	.short	(.L_3 - .L_2)
	.align		4
.L_2:
        /*0004*/ 	.word	index@(triton_poi_fused__native_batch_norm_legit_no_training_add_convolution_relu_1)
        /*0008*/ 	.word	0x00000020


	//----- nvinfo : EIATTR_MIN_STACK_SIZE
	.align		4
.L_3:
        /*000c*/ 	.byte	0x04, 0x12
        /*000e*/ 	.short	(.L_5 - .L_4)
	.align		4
.L_4:
        /*0010*/ 	.word	index@(triton_poi_fused__native_batch_norm_legit_no_training_add_convolution_relu_1)
        /*0014*/ 	.word	0x00000000


	//----- nvinfo : EIATTR_FRAME_SIZE
	.align		4
.L_5:
        /*0018*/ 	.byte	0x04, 0x11
        /*001a*/ 	.short	(.L_7 - .L_6)
	.align		4
.L_6:
        /*001c*/ 	.word	index@(triton_poi_fused__native_batch_norm_legit_no_training_add_convolution_relu_1)
        /*0020*/ 	.word	0x00000000


	//----- nvinfo : EIATTR_MIN_STACK_SIZE
	.align		4
.L_7:
        /*0024*/ 	.byte	0x04, 0x12
        /*0026*/ 	.short	(.L_9 - .L_8)
	.align		4
.L_8:
        /*0028*/ 	.word	index@(triton_poi_fused__native_batch_norm_legit_no_training_add_convolution_relu_1)
        /*002c*/ 	.word	0x00000000
.L_9:


//--------------------- .nv.info.triton_poi_fused__native_batch_norm_legit_no_training_add_convolution_relu_1 --------------------------
	.section	.nv.info.triton_poi_fused__native_batch_norm_legit_no_training_add_convolution_relu_1,"",@"SHT_CUDA_INFO"
	.sectionflags	@""
	.align	4


	//----- nvinfo : EIATTR_CUDA_API_VERSION
	.align		4
        /*0000*/ 	.byte	0x04, 0x37
        /*0002*/ 	.short	(.L_11 - .L_10)
.L_10:
        /*0004*/ 	.word	0x0000007c


	//----- nvinfo : EIATTR_KPARAM_INFO
	.align		4
.L_11:
        /*0008*/ 	.byte	0x04, 0x17
        /*000a*/ 	.short	(.L_13 - .L_12)
.L_12:
        /*000c*/ 	.word	0x00000000
        /*0010*/ 	.short	0x000d
        /*0012*/ 	.short	0x0068
        /*0014*/ 	.byte	0x00, 0xf0, 0x11, 0x00


	//----- nvinfo : EIATTR_KPARAM_INFO
	.align		4
.L_13:
        /*0018*/ 	.byte	0x04, 0x17
        /*001a*/ 	.short	(.L_15 - .L_14)
.L_14:
        /*001c*/ 	.word	0x00000000
        /*0020*/ 	.short	0x000c
        /*0022*/ 	.short	0x0060
        /*0024*/ 	.byte	0x00, 0xf4, 0x21, 0x00


	//----- nvinfo : EIATTR_KPARAM_INFO
	.align		4
.L_15:
        /*0028*/ 	.byte	0x04, 0x17
        /*002a*/ 	.short	(.L_17 - .L_16)
.L_16:
        /*002c*/ 	.word	0x00000000
        /*0030*/ 	.short	0x000b
        /*0032*/ 	.short	0x0058
        /*0034*/ 	.byte	0x00, 0xf4, 0x21, 0x00


	//----- nvinfo : EIATTR_KPARAM_INFO
	.align		4
.L_17:
        /*0038*/ 	.byte	0x04, 0x17
        /*003a*/ 	.short	(.L_19 - .L_18)
.L_18:
        /*003c*/ 	.word	0x00000000
        /*0040*/ 	.short	0x000a
        /*0042*/ 	.short	0x0050
        /*0044*/ 	.byte	0x00, 0xf4, 0x21, 0x00


	//----- nvinfo : EIATTR_KPARAM_INFO
	.align		4
.L_19:
        /*0048*/ 	.byte	0x04, 0x17
        /*004a*/ 	.short	(.L_21 - .L_20)
.L_20:
        /*004c*/ 	.word	0x00000000
        /*0050*/ 	.short	0x0009
        /*0052*/ 	.short	0x0048
        /*0054*/ 	.byte	0x00, 0xf4, 0x21, 0x00


	//----- nvinfo : EIATTR_KPARAM_INFO
	.align		4
.L_21:
        /*0058*/ 	.byte	0x04, 0x17
        /*005a*/ 	.short	(.L_23 - .L_22)
.L_22:
        /*005c*/ 	.word	0x00000000
        /*0060*/ 	.short	0x0008
        /*0062*/ 	.short	0x0040
        /*0064*/ 	.byte	0x00, 0xf4, 0x21, 0x00


	//----- nvinfo : EIATTR_KPARAM_INFO
	.align		4
.L_23:
        /*0068*/ 	.byte	0x04, 0x17
        /*006a*/ 	.short	(.L_25 - .L_24)
.L_24:
        /*006c*/ 	.word	0x00000000
        /*0070*/ 	.short	0x0007
        /*0072*/ 	.short	0x0038
        /*0074*/ 	.byte	0x00, 0xf4, 0x21, 0x00


	//----- nvinfo : EIATTR_KPARAM_INFO
	.align		4
.L_25:
        /*0078*/ 	.byte	0x04, 0x17
        /*007a*/ 	.short	(.L_27 - .L_26)
.L_26:
        /*007c*/ 	.word	0x00000000
        /*0080*/ 	.short	0x0006
        /*0082*/ 	.short	0x0030
        /*0084*/ 	.byte	0x00, 0xf4, 0x21, 0x00


	//----- nvinfo : EIATTR_KPARAM_INFO
	.align		4
.L_27:
        /*0088*/ 	.byte	0x04, 0x17
        /*008a*/ 	.short	(.L_29 - .L_28)
.L_28:
        /*008c*/ 	.word	0x00000000
        /*0090*/ 	.short	0x0005
        /*0092*/ 	.short	0x0028
        /*0094*/ 	.byte	0x00, 0xf4, 0x21, 0x00


	//----- nvinfo : EIATTR_KPARAM_INFO
	.align		4
.L_29:
        /*0098*/ 	.byte	0x04, 0x17
        /*009a*/ 	.short	(.L_31 - .L_30)
.L_30:
        /*009c*/ 	.word	0x00000000
        /*00a0*/ 	.short	0x0004
        /*00a2*/ 	.short	0x0020
        /*00a4*/ 	.byte	0x00, 0xf4, 0x21, 0x00


	//----- nvinfo : EIATTR_KPARAM_INFO
	.align		4
.L_31:
        /*00a8*/ 	.byte	0x04, 0x17
        /*00aa*/ 	.short	(.L_33 - .L_32)
.L_32:
        /*00ac*/ 	.word	0x00000000
        /*00b0*/ 	.short	0x0003
        /*00b2*/ 	.short	0x0018
        /*00b4*/ 	.byte	0x00, 0xf4, 0x21, 0x00


	//----- nvinfo : EIATTR_KPARAM_INFO
	.align		4
.L_33:
        /*00b8*/ 	.byte	0x04, 0x17
        /*00ba*/ 	.short	(.L_35 - .L_34)
.L_34:
        /*00bc*/ 	.word	0x00000000
        /*00c0*/ 	.short	0x0002
        /*00c2*/ 	.short	0x0010
        /*00c4*/ 	.byte	0x00, 0xf4, 0x21, 0x00


	//----- nvinfo : EIATTR_KPARAM_INFO
	.align		4
.L_35:
        /*00c8*/ 	.byte	0x04, 0x17
        /*00ca*/ 	.short	(.L_37 - .L_36)
.L_36:
        /*00cc*/ 	.word	0x00000000
        /*00d0*/ 	.short	0x0001
        /*00d2*/ 	.short	0x0008
        /*00d4*/ 	.byte	0x00, 0xf4, 0x21, 0x00


	//----- nvinfo : EIATTR_KPARAM_INFO
	.align		4
.L_37:
        /*00d8*/ 	.byte	0x04, 0x17
        /*00da*/ 	.short	(.L_39 - .L_38)
.L_38:
        /*00dc*/ 	.word	0x00000000
        /*00e0*/ 	.short	0x0000
        /*00e2*/ 	.short	0x0000
        /*00e4*/ 	.byte	0x00, 0xf4, 0x21, 0x00


	//----- nvinfo : EIATTR_SPARSE_MMA_MASK
	.align		4
.L_39:
        /*00e8*/ 	.byte	0x03, 0x50
        /*00ea*/ 	.short	0x0000


	//----- nvinfo : EIATTR_MAXREG_COUNT
	.align		4
        /*00ec*/ 	.byte	0x03, 0x1b
        /*00ee*/ 	.short	0x00ff


	//----- nvinfo : EIATTR_EXIT_INSTR_OFFSETS
	.align		4
        /*00f0*/ 	.byte	0x04, 0x1c
        /*00f2*/ 	.short	(.L_41 - .L_40)


	//   ....[0]....
.L_40:
        /*00f4*/ 	.word	0x000005d0


	//   ....[1]....
        /*00f8*/ 	.word	0x000005f0


	//----- nvinfo : EIATTR_REQNTID
	.align		4
.L_41:
        /*00fc*/ 	.byte	0x04, 0x10
        /*00fe*/ 	.short	(.L_43 - .L_42)
.L_42:
        /*0100*/ 	.word	0x00000080
        /*0104*/ 	.word	0x00000001
        /*0108*/ 	.word	0x00000001


	//----- nvinfo : EIATTR_CBANK_PARAM_SIZE
	.align		4
.L_43:
        /*010c*/ 	.byte	0x03, 0x19
        /*010e*/ 	.short	0x006c


	//----- nvinfo : EIATTR_PARAM_CBANK
	.align		4
        /*0110*/ 	.byte	0x04, 0x0a
        /*0112*/ 	.short	(.L_45 - .L_44)
	.align		4
.L_44:
        /*0114*/ 	.word	index@(.nv.constant0.triton_poi_fused__native_batch_norm_legit_no_training_add_convolution_relu_1)
        /*0118*/ 	.short	0x0210
        /*011a*/ 	.short	0x006c


	//----- nvinfo : EIATTR_SW_WAR
	.align		4
.L_45:
        /*011c*/ 	.byte	0x04, 0x36
        /*011e*/ 	.short	(.L_47 - .L_46)
.L_46:
        /*0120*/ 	.word	0x00000008
.L_47:


//--------------------- .nv.callgraph             --------------------------
	.section	.nv.callgraph,"",@"SHT_CUDA_CALLGRAPH"
	.align	4
	.sectionentsize	8
	.align		4
        /*0000*/ 	.word	0x00000000
	.align		4
        /*0004*/ 	.word	0xffffffff
	.align		4
        /*0008*/ 	.word	0x00000000
	.align		4
        /*000c*/ 	.word	0xfffffffe
	.align		4
        /*0010*/ 	.word	0x00000000
	.align		4
        /*0014*/ 	.word	0xfffffffd
	.align		4
        /*0018*/ 	.word	0x00000000
	.align		4
        /*001c*/ 	.word	0xfffffffc


//--------------------- .nv.constant4             --------------------------
	.section	.nv.constant4,"a",@progbits
	.align	8
	.align		8
.nv.constant4:
        /*0000*/ 	.dword	_$_str
	.align		8
        /*0008*/ 	.dword	_$_str_$_2


//--------------------- .text.triton_poi_fused__native_batch_norm_legit_no_training_add_convolution_relu_1 --------------------------
	.section	.text.triton_poi_fused__native_batch_norm_legit_no_training_add_convolution_relu_1,"ax",@progbits
	.align	128
        .global         triton_poi_fused__native_batch_norm_legit_no_training_add_convolution_relu_1
        .type           triton_poi_fused__native_batch_norm_legit_no_training_add_convolution_relu_1,@function
        .size           triton_poi_fused__native_batch_norm_legit_no_training_add_convolution_relu_1,(.L_x_1 - triton_poi_fused__native_batch_norm_legit_no_training_add_convolution_relu_1)
        .other          triton_poi_fused__native_batch_norm_legit_no_training_add_convolution_relu_1,@"STO_CUDA_ENTRY STV_DEFAULT"
triton_poi_fused__native_batch_norm_legit_no_training_add_convolution_relu_1:
.text.triton_poi_fused__native_batch_norm_legit_no_training_add_convolution_relu_1:
[----:B------:R-:W0:Y:S01]  /*0000*/  LDC R1, c[0x0][0x28] ;  /* 0x00000a00ff017b82 */ /* 0x000e220000000800 */
[----:B------:R-:W1:Y:S07]  /*0010*/  S2R R4, SR_TID.X ;  /* 0x0000000000047919 */ /* 0x000e6e0000002100 */
[----:B------:R-:W2:Y:S01]  /*0020*/  LDC.64 R12, c[0x0][0x240] ;  /* 0x00009000ff0c7b82 */ /* 0x000ea20000000a00 */
[----:B------:R-:W-:Y:S02]  /*0030*/  CS2R R6, SRZ ;  /* 0x0000000000067805 */ /* 0x000fe4000001ff00 */
[----:B------:R-:W-:Y:S01]  /*0040*/  CS2R R22, SRZ ;  /* 0x0000000000167805 */ /* 0x000fe2000001ff00 */
[----:B------:R-:W3:Y:S01]  /*0050*/  S2R R3, SR_CTAID.X ;  /* 0x0000000000037919 */ /* 0x000ee20000002500 */
[----:B------:R-:W-:-:S03]  /*0060*/  ULDC.64 UR4, c[0x0][0x208] ;  /* 0x0000820000047ab9 */ /* 0x000fc60000000a00 */
[----:B------:R-:W4:Y:S08]  /*0070*/  LDC.64 R16, c[0x0][0x260] ;  /* 0x00009800ff107b82 */ /* 0x000f300000000a00 */
[----:B------:R-:W5:Y:S08]  /*0080*/  LDC.64 R28, c[0x0][0x230] ;  /* 0x00008c00ff1c7b82 */ /* 0x000f700000000a00 */
[----:B------:R-:W5:Y:S01]  /*0090*/  LDC.64 R8, c[0x0][0x210] ;  /* 0x00008400ff087b82 */ /* 0x000f620000000a00 */
[----:B-1----:R-:W-:-:S07]  /*00a0*/  LOP3.LUT R4, R4, 0x7f, RZ, 0xc0, !PT ;  /* 0x0000007f04047812 */ /* 0x002fce00078ec0ff */
[----:B------:R-:W1:Y:S01]  /*00b0*/  LDC.64 R10, c[0x0][0x218] ;  /* 0x00008600ff0a7b82 */ /* 0x000e620000000a00 */
[----:B---3--:R-:W-:Y:S02]  /*00c0*/  SHF.R.S32.HI R0, RZ, 0x18, R3 ;  /* 0x00000018ff007819 */ /* 0x008fe40000011403 */
[----:B------:R-:W-:Y:S02]  /*00d0*/  LEA R4, R3, R4, 0x7 ;  /* 0x0000000403047211 */ /* 0x000fe400078e38ff */
[----:B------:R-:W-:-:S03]  /*00e0*/  SGXT R3, R0, 0x1 ;  /* 0x000000010003781a */ /* 0x000fc60000000200 */
[----:B------:R-:W3:Y:S01]  /*00f0*/  LDC.64 R26, c[0x0][0x238] ;  /* 0x00008e00ff1a7b82 */ /* 0x000ee20000000a00 */
[----:B------:R-:W-:Y:S02]  /*0100*/  ISETP.GE.AND P0, PT, R4, 0x100, PT ;  /* 0x000001000400780c */ /* 0x000fe40003f06270 */
[----:B------:R-:W-:-:S04]  /*0110*/  LEA.HI R3, R3, R4, RZ, 0x4 ;  /* 0x0000000403037211 */ /* 0x000fc800078f20ff */
[----:B------:R-:W-:Y:S01]  /*0120*/  SHF.R.S32.HI R3, RZ, 0x4, R3 ;  /* 0x00000004ff037819 */ /* 0x000fe20000011403 */
[----:B------:R-:W1:Y:S03]  /*0130*/  LDC.64 R20, c[0x0][0x258] ;  /* 0x00009600ff147b82 */ /* 0x000e660000000a00 */
[----:B------:R-:W-:-:S04]  /*0140*/  LEA.HI R0, R3, R3, RZ, 0x2 ;  /* 0x0000000303007211 */ /* 0x000fc800078f10ff */
[----:B------:R-:W-:Y:S01]  /*0150*/  LOP3.LUT R0, R0, 0xfffffffc, RZ, 0xc0, !PT ;  /* 0xfffffffc00007812 */ /* 0x000fe200078ec0ff */
[----:B------:R-:W1:Y:S03]  /*0160*/  LDC.64 R14, c[0x0][0x250] ;  /* 0x00009400ff0e7b82 */ /* 0x000e660000000a00 */
[----:B------:R-:W-:-:S05]  /*0170*/  IADD3 R25, R3, -R0, RZ ;  /* 0x8000000003197210 */ /* 0x000fca0007ffe0ff */
[C---:B--2---:R-:W-:Y:S01]  /*0180*/  IMAD.WIDE R12, R25.reuse, 0x4, R12 ;  /* 0x00000004190c7825 */ /* 0x044fe200078e020c */
[----:B------:R-:W2:Y:S03]  /*0190*/  LDC.64 R2, c[0x0][0x228] ;  /* 0x00008a00ff027b82 */ /* 0x000ea60000000a00 */
[C---:B----4-:R-:W-:Y:S01]  /*01a0*/  IMAD.WIDE R16, R25.reuse, 0x4, R16 ;  /* 0x0000000419107825 */ /* 0x050fe200078e0210 */
[----:B------:R4:W3:Y:S04]  /*01b0*/  @!P0 LDG.E.EL R6, desc[UR4][R12.64] ;  /* 0x000000040c068981 */ /* 0x0008e8000c2e1900 */
[----:B------:R1:W3:Y:S01]  /*01c0*/  @!P0 LDG.E.EL R22, desc[UR4][R16.64] ;  /* 0x0000000410168981 */ /* 0x0002e2000c2e1900 */
[----:B------:R-:W3:Y:S08]  /*01d0*/  LDC.64 R18, c[0x0][0x270] ;  /* 0x00009c00ff127b82 */ /* 0x000ef00000000a00 */
[----:B----4-:R-:W4:Y:S01]  /*01e0*/  LDC.64 R12, c[0x0][0x248] ;  /* 0x00009200ff0c7b82 */ /* 0x010f220000000a00 */
[----:B------:R-:W-:Y:S01]  /*01f0*/  HFMA2.MMA R5, -RZ, RZ, 0, 0 ;  /* 0x00000000ff057435 */ /* 0x000fe200000001ff */
[----:B--2---:R-:W-:-:S06]  /*0200*/  IMAD.WIDE R2, R25, 0x4, R2 ;  /* 0x0000000419027825 */ /* 0x004fcc00078e0202 */
[----:B01----:R-:W0:Y:S01]  /*0210*/  LDC.64 R16, c[0x0][0x268] ;  /* 0x00009a00ff107b82 */ /* 0x003e220000000a00 */
[----:B------:R-:W-:Y:S01]  /*0220*/  MOV R0, RZ ;  /* 0x000000ff00007202 */ /* 0x000fe20000000f00 */
[----:B------:R1:W2:Y:S01]  /*0230*/  @!P0 LDG.E.EL R23, desc[UR4][R2.64] ;  /* 0x0000000402178981 */ /* 0x0002a2000c2e1900 */
[----:B-----5:R-:W-:-:S04]  /*0240*/  IMAD.WIDE R28, R25, 0x4, R28 ;  /* 0x00000004191c7825 */ /* 0x020fc800078e021c */
[C---:B------:R-:W-:Y:S01]  /*0250*/  IMAD.WIDE R8, R4.reuse, 0x4, R8 ;  /* 0x0000000404087825 */ /* 0x040fe200078e0208 */
[----:B------:R-:W5:Y:S03]  /*0260*/  @!P0 LDG.E.EL R5, desc[UR4][R28.64] ;  /* 0x000000041c058981 */ /* 0x000f66000c2e1900 */
[----:B------:R-:W-:Y:S01]  /*0270*/  IMAD.WIDE R10, R4, 0x4, R10 ;  /* 0x00000004040a7825 */ /* 0x000fe200078e020a */
[----:B-1----:R-:W-:-:S03]  /*0280*/  CS2R R2, SRZ ;  /* 0x0000000000027805 */ /* 0x002fc6000001ff00 */
[C---:B---3--:R-:W-:Y:S01]  /*0290*/  IMAD.WIDE R26, R25.reuse, 0x4, R26 ;  /* 0x00000004191a7825 */ /* 0x048fe200078e021a */
[----:B------:R-:W5:Y:S03]  /*02a0*/  @!P0 LDG.E R0, desc[UR4][R10.64] ;  /* 0x000000040a008981 */ /* 0x000f66000c1e1900 */
[C---:B------:R-:W-:Y:S01]  /*02b0*/  IMAD.WIDE R20, R25.reuse, 0x4, R20 ;  /* 0x0000000419147825 */ /* 0x040fe200078e0214 */
[----:B------:R-:W2:Y:S03]  /*02c0*/  @!P0 LDG.E R2, desc[UR4][R8.64] ;  /* 0x0000000408028981 */ /* 0x000ea6000c1e1900 */
[C---:B----4-:R-:W-:Y:S01]  /*02d0*/  IMAD.WIDE R12, R25.reuse, 0x4, R12 ;  /* 0x00000004190c7825 */ /* 0x050fe200078e020c */
[----:B------:R1:W3:Y:S03]  /*02e0*/  @!P0 LDG.E.EL R7, desc[UR4][R26.64] ;  /* 0x000000041a078981 */ /* 0x0002e6000c2e1900 */
[C---:B------:R-:W-:Y:S01]  /*02f0*/  IMAD.WIDE R14, R25.reuse, 0x4, R14 ;  /* 0x00000004190e7825 */ /* 0x040fe200078e020e */
[----:B------:R-:W4:Y:S03]  /*0300*/  @!P0 LDG.E.EL R3, desc[UR4][R20.64] ;  /* 0x0000000414038981 */ /* 0x000f26000c2e1900 */
[----:B0-----:R-:W-:Y:S01]  /*0310*/  IMAD.WIDE R16, R25, 0x4, R16 ;  /* 0x0000000419107825 */ /* 0x001fe200078e0210 */
[----:B-1----:R-:W-:-:S03]  /*0320*/  CS2R R26, SRZ ;  /* 0x00000000001a7805 */ /* 0x002fc6000001ff00 */
[----:B------:R-:W-:Y:S01]  /*0330*/  IMAD.WIDE R18, R25, 0x4, R18 ;  /* 0x0000000419127825 */ /* 0x000fe200078e0212 */
[----:B------:R-:W-:Y:S02]  /*0340*/  CS2R R24, SRZ ;  /* 0x0000000000187805 */ /* 0x000fe4000001ff00 */
[----:B------:R-:W4:Y:S04]  /*0350*/  @!P0 LDG.E.EL R26, desc[UR4][R16.64] ;  /* 0x00000004101a8981 */ /* 0x000f28000c2e1900 */
[----:B------:R0:W4:Y:S04]  /*0360*/  @!P0 LDG.E.EL R24, desc[UR4][R12.64] ;  /* 0x000000040c188981 */ /* 0x000128000c2e1900 */
[----:B------:R1:W4:Y:S04]  /*0370*/  @!P0 LDG.E.EL R25, desc[UR4][R14.64] ;  /* 0x000000040e198981 */ /* 0x000328000c2e1900 */
[----:B------:R-:W4:Y:S01]  /*0380*/  @!P0 LDG.E.EL R27, desc[UR4][R18.64] ;  /* 0x00000004121b8981 */ /* 0x000f22000c2e1900 */
[----:B0-----:R-:W0:Y:S02]  /*0390*/  LDC.64 R12, c[0x0][0x220] ;  /* 0x00008800ff0c7b82 */ /* 0x001e240000000a00 */
[----:B0-----:R-:W-:-:S04]  /*03a0*/  IMAD.WIDE R12, R4, 0x4, R12 ;  /* 0x00000004040c7825 */ /* 0x001fc800078e020c */
[----:B------:R-:W-:Y:S01]  /*03b0*/  FADD R6, R6, 9.9999997473787516356e-06 ;  /* 0x3727c5ac06067421 */ /* 0x000fe20000000000 */
[----:B------:R-:W-:-:S03]  /*03c0*/  FADD R22, R22, 9.9999997473787516356e-06 ;  /* 0x3727c5ac16167421 */ /* 0x000fc60000000000 */
[----:B------:R-:W0:Y:S08]  /*03d0*/  MUFU.SQRT R20, R6 ;  /* 0x0000000600147308 */ /* 0x000e300000002000 */
[----:B------:R-:W1:Y:S01]  /*03e0*/  MUFU.SQRT R21, R22 ;  /* 0x0000001600157308 */ /* 0x000e620000002000 */
[C---:B0-----:R-:W-:Y:S02]  /*03f0*/  FSETP.GT.AND P1, PT, R20.reuse, 8.50705917302346158658e+37, PT ;  /* 0x7e8000001400780b */ /* 0x041fe40003f24000 */
[----:B------:R-:W-:-:S02]  /*0400*/  FSETP.GEU.AND P3, PT, R20, 1.175494350822287508e-38, PT ;  /* 0x008000001400780b */ /* 0x000fc40003f6e000 */
[C---:B-1----:R-:W-:Y:S02]  /*0410*/  FSETP.GT.AND P2, PT, R21.reuse, 8.50705917302346158658e+37, PT ;  /* 0x7e8000001500780b */ /* 0x042fe40003f44000 */
[----:B------:R-:W-:-:S07]  /*0420*/  FSETP.GEU.AND P4, PT, R21, 1.175494350822287508e-38, PT ;  /* 0x008000001500780b */ /* 0x000fce0003f8e000 */
[----:B------:R-:W-:Y:S01]  /*0430*/  @P1 FMUL R20, R20, 0.25 ;  /* 0x3e80000014141820 */ /* 0x000fe20000400000 */
[----:B------:R-:W-:-:S03]  /*0440*/  HFMA2.MMA R6, -RZ, RZ, 1.625, 0 ;  /* 0x3e800000ff067435 */ /* 0x000fc600000001ff */
[----:B------:R-:W-:Y:S01]  /*0450*/  @!P3 FMUL R20, R20, 16777216 ;  /* 0x4b8000001414b820 */ /* 0x000fe20000400000 */
[----:B------:R-:W-:-:S04]  /*0460*/  @P2 FMUL R21, R21, 0.25 ;  /* 0x3e80000015152820 */ /* 0x000fc80000400000 */
[----:B------:R-:W-:Y:S01]  /*0470*/  @!P4 FMUL R21, R21, 16777216 ;  /* 0x4b8000001515c820 */ /* 0x000fe20000400000 */
[----:B------:R-:W0:Y:S01]  /*0480*/  MUFU.RCP R20, R20 ;  /* 0x0000001400147308 */ /* 0x000e220000001000 */
[----:B------:R-:W-:-:S07]  /*0490*/  FSEL R15, R6, 1, P1 ;  /* 0x3f800000060f7808 */ /* 0x000fce0000800000 */
[----:B------:R-:W1:Y:S01]  /*04a0*/  MUFU.RCP R21, R21 ;  /* 0x0000001500157308 */ /* 0x000e620000001000 */
[----:B------:R-:W-:Y:S01]  /*04b0*/  FSEL R6, R6, 1, P2 ;  /* 0x3f80000006067808 */ /* 0x000fe20001000000 */
[----:B------:R-:W-:Y:S01]  /*04c0*/  @!P3 FMUL R15, R15, 16777216 ;  /* 0x4b8000000f0fb820 */ /* 0x000fe20000400000 */
[----:B--2---:R-:W-:Y:S01]  /*04d0*/  FADD R2, R23, R2 ;  /* 0x0000000217027221 */ /* 0x004fe20000000000 */
[----:B-----5:R-:W-:Y:S02]  /*04e0*/  FADD R5, R5, R0 ;  /* 0x0000000005057221 */ /* 0x020fe40000000000 */
[----:B------:R-:W-:Y:S01]  /*04f0*/  @!P4 FMUL R6, R6, 16777216 ;  /* 0x4b8000000606c820 */ /* 0x000fe20000400000 */
[----:B0-----:R-:W-:Y:S01]  /*0500*/  FMUL R20, R20, R15 ;  /* 0x0000000f14147220 */ /* 0x001fe20000400000 */
[----:B---3--:R-:W-:Y:S01]  /*0510*/  FADD R7, R2, -R7 ;  /* 0x8000000702077221 */ /* 0x008fe20000000000 */
[----:B----4-:R-:W-:Y:S01]  /*0520*/  FADD R3, R5, -R3 ;  /* 0x8000000305037221 */ /* 0x010fe20000000000 */
[----:B-1----:R-:W-:-:S02]  /*0530*/  FMUL R6, R21, R6 ;  /* 0x0000000615067220 */ /* 0x002fc40000400000 */
[----:B------:R-:W-:Y:S02]  /*0540*/  FMUL R20, R20, R7 ;  /* 0x0000000714147220 */ /* 0x000fe40000400000 */
[----:B------:R-:W-:Y:S02]  /*0550*/  FMUL R6, R6, R3 ;  /* 0x0000000306067220 */ /* 0x000fe40000400000 */
[----:B------:R-:W-:Y:S02]  /*0560*/  FFMA R20, R20, R24, R25 ;  /* 0x0000001814147223 */ /* 0x000fe40000000019 */
[----:B------:R-:W-:Y:S01]  /*0570*/  FFMA R27, R6, R26, R27 ;  /* 0x0000001a061b7223 */ /* 0x000fe2000000001b */
[----:B------:R0:W-:Y:S03]  /*0580*/  @!P0 STG.E desc[UR4][R8.64], R2 ;  /* 0x0000000208008986 */ /* 0x0001e6000c101904 */
[C---:B------:R-:W-:Y:S01]  /*0590*/  FADD R0, R20.reuse, R27 ;  /* 0x0000001b14007221 */ /* 0x040fe20000000000 */
[----:B------:R-:W-:Y:S01]  /*05a0*/  FSETP.GEU.AND P1, PT, R20, -R27, PT ;  /* 0x8000001b1400720b */ /* 0x000fe20003f2e000 */
[----:B------:R0:W-:Y:S03]  /*05b0*/  @!P0 STG.E desc[UR4][R10.64], R5 ;  /* 0x000000050a008986 */ /* 0x0001e6000c101904 */
[----:B------:R-:W-:Y:S01]  /*05c0*/  FSEL R3, R0, RZ, P1 ;  /* 0x000000ff00037208 */ /* 0x000fe20000800000 */
[----:B0-----:R-:W-:Y:S08]  /*05d0*/  @P0 EXIT ;  /* 0x000000000000094d */ /* 0x001ff00003800000 */
[----:B------:R-:W-:Y:S01]  /*05e0*/  STG.E desc[UR4][R12.64], R3 ;  /* 0x000000030c007986 */ /* 0x000fe2000c101904 */
[----:B------:R-:W-:Y:S05]  /*05f0*/  EXIT ;  /* 0x000000000000794d */ /* 0x000fea0003800000 */
.L_x_0:
[----:B------:R-:W-:-:S00]  /*0600*/  BRA `(.L_x_0) ;  /* 0xfffffffc00fc7947 */ /* 0x000fc0000383ffff */
[----:B------:R-:W-:-:S00]  /*0610*/  NOP ;  /* 0x0000000000007918 */ /* 0x000fc00000000000 */
        /* <DEDUP_REMOVED lines=14> */
.L_x_1:


//--------------------- .nv.global.init           --------------------------
	.section	.nv.global.init,"aw",@progbits
.nv.global.init:
	.type		_$_str,@object
	.size		_$_str,(_$_str_$_2 - _$_str)
_$_str:
        /*0000*/ 	.byte	0x5f, 0x5f, 0x43, 0x55, 0x44, 0x41, 0x5f, 0x46, 0x54, 0x5a, 0x00
	.type		_$_str_$_2,@object
	.size		_$_str_$_2,(.L_1 - _$_str_$_2)
_$_str_$_2:
        /*000b*/ 	.byte	0x5f, 0x5f, 0x43, 0x55, 0x44, 0x41, 0x5f, 0x50, 0x52, 0x45, 0x43, 0x5f, 0x53, 0x51, 0x52, 0x54
        /*001b*/ 	.byte	0x00
.L_1:


//--------------------- .nv.constant0.triton_poi_fused__native_batch_norm_legit_no_training_add_convolution_relu_1 --------------------------
	.section	.nv.constant0.triton_poi_fused__native_batch_norm_legit_no_training_add_convolution_relu_1,"a",@progbits
	.sectionflags	@""
	.align	4
.nv.constant0.triton_poi_fused__native_batch_norm_legit_no_training_add_convolution_relu_1:
	.zero		636
